	.headerflags	@"EF_CUDA_TEXMODE_UNIFIED EF_CUDA_64BIT_ADDRESS EF_CUDA_ACCELERATORS EF_CUDA_SM90 EF_CUDA_VIRTUAL_SM(EF_CUDA_SM90)"
	.elftype	@"ET_EXEC"


//--------------------- .nv.info                  --------------------------
	.section	.nv.info,"",@"SHT_CUDA_INFO"
	.align	4


	//----- nvinfo : EIATTR_REGCOUNT
	.align		4
        /*0000*/ 	.byte	0x04, 0x2f
        /*0002*/ 	.short	(.L_3 - .L_2)
	.align		4
.L_2:
        /*0004*/ 	.word	index@(triton_per_fused__native_batch_norm_legit_no_training_mean_relu_3)
        /*0008*/ 	.word	0x00000019


	//----- nvinfo : EIATTR_MIN_STACK_SIZE
	.align		4
.L_3:
        /*000c*/ 	.byte	0x04, 0x12
        /*000e*/ 	.short	(.L_5 - .L_4)
	.align		4
.L_4:
        /*0010*/ 	.word	index@(triton_per_fused__native_batch_norm_legit_no_training_mean_relu_3)
        /*0014*/ 	.word	0x00000000


	//----- nvinfo : EIATTR_FRAME_SIZE
	.align		4
.L_5:
        /*0018*/ 	.byte	0x04, 0x11
        /*001a*/ 	.short	(.L_7 - .L_6)
	.align		4
.L_6:
        /*001c*/ 	.word	index@(triton_per_fused__native_batch_norm_legit_no_training_mean_relu_3)
        /*0020*/ 	.word	0x00000000


	//----- nvinfo : EIATTR_MIN_STACK_SIZE
	.align		4
.L_7:
        /*0024*/ 	.byte	0x04, 0x12
        /*0026*/ 	.short	(.L_9 - .L_8)
	.align		4
.L_8:
        /*0028*/ 	.word	index@(triton_per_fused__native_batch_norm_legit_no_training_mean_relu_3)
        /*002c*/ 	.word	0x00000000
.L_9:


//--------------------- .nv.info.triton_per_fused__native_batch_norm_legit_no_training_mean_relu_3 --------------------------
	.section	.nv.info.triton_per_fused__native_batch_norm_legit_no_training_mean_relu_3,"",@"SHT_CUDA_INFO"
	.sectionflags	@""
	.align	4


	//----- nvinfo : EIATTR_CUDA_API_VERSION
	.align		4
        /*0000*/ 	.byte	0x04, 0x37
        /*0002*/ 	.short	(.L_11 - .L_10)
.L_10:
        /*0004*/ 	.word	0x0000007c


	//----- nvinfo : EIATTR_KPARAM_INFO
	.align		4
.L_11:
        /*0008*/ 	.byte	0x04, 0x17
        /*000a*/ 	.short	(.L_13 - .L_12)
.L_12:
        /*000c*/ 	.word	0x00000000
        /*0010*/ 	.short	0x0007
        /*0012*/ 	.short	0x0034
        /*0014*/ 	.byte	0x00, 0xf0, 0x11, 0x00


	//----- nvinfo : EIATTR_KPARAM_INFO
	.align		4
.L_13:
        /*0018*/ 	.byte	0x04, 0x17
        /*001a*/ 	.short	(.L_15 - .L_14)
.L_14:
        /*001c*/ 	.word	0x00000000
        /*0020*/ 	.short	0x0006
        /*0022*/ 	.short	0x0030
        /*0024*/ 	.byte	0x00, 0xf0, 0x11, 0x00


	//----- nvinfo : EIATTR_KPARAM_INFO
	.align		4
.L_15:
        /*0028*/ 	.byte	0x04, 0x17
        /*002a*/ 	.short	(.L_17 - .L_16)
.L_16:
        /*002c*/ 	.word	0x00000000
        /*0030*/ 	.short	0x0005
        /*0032*/ 	.short	0x0028
        /*0034*/ 	.byte	0x00, 0xf4, 0x21, 0x00


	//----- nvinfo : EIATTR_KPARAM_INFO
	.align		4
.L_17:
        /*0038*/ 	.byte	0x04, 0x17
        /*003a*/ 	.short	(.L_19 - .L_18)
.L_18:
        /*003c*/ 	.word	0x00000000
        /*0040*/ 	.short	0x0004
        /*0042*/ 	.short	0x0020
        /*0044*/ 	.byte	0x00, 0xf4, 0x21, 0x00


	//----- nvinfo : EIATTR_KPARAM_INFO
	.align		4
.L_19:
        /*0048*/ 	.byte	0x04, 0x17
        /*004a*/ 	.short	(.L_21 - .L_20)
.L_20:
        /*004c*/ 	.word	0x00000000
        /*0050*/ 	.short	0x0003
        /*0052*/ 	.short	0x0018
        /*0054*/ 	.byte	0x00, 0xf4, 0x21, 0x00


	//----- nvinfo : EIATTR_KPARAM_INFO
	.align		4
.L_21:
        /*0058*/ 	.byte	0x04, 0x17
        /*005a*/ 	.short	(.L_23 - .L_22)
.L_22:
        /*005c*/ 	.word	0x00000000
        /*0060*/ 	.short	0x0002
        /*0062*/ 	.short	0x0010
        /*0064*/ 	.byte	0x00, 0xf4, 0x21, 0x00


	//----- nvinfo : EIATTR_KPARAM_INFO
	.align		4
.L_23:
        /*0068*/ 	.byte	0x04, 0x17
        /*006a*/ 	.short	(.L_25 - .L_24)
.L_24:
        /*006c*/ 	.word	0x00000000
        /*0070*/ 	.short	0x0001
        /*0072*/ 	.short	0x0008
        /*0074*/ 	.byte	0x00, 0xf4, 0x21, 0x00


	//----- nvinfo : EIATTR_KPARAM_INFO
	.align		4
.L_25:
        /*0078*/ 	.byte	0x04, 0x17
        /*007a*/ 	.short	(.L_27 - .L_26)
.L_26:
        /*007c*/ 	.word	0x00000000
        /*0080*/ 	.short	0x0000
        /*0082*/ 	.short	0x0000
        /*0084*/ 	.byte	0x00, 0xf4, 0x21, 0x00


	//----- nvinfo : EIATTR_SPARSE_MMA_MASK
	.align		4
.L_27:
        /*0088*/ 	.byte	0x03, 0x50
        /*008a*/ 	.short	0x0000


	//----- nvinfo : EIATTR_MAXREG_COUNT
	.align		4
        /*008c*/ 	.byte	0x03, 0x1b
        /*008e*/ 	.short	0x00ff


	//----- nvinfo : EIATTR_COOP_GROUP_MASK_REGIDS
	.align		4
        /*0090*/ 	.byte	0x04, 0x29
        /*0092*/ 	.short	(.L_29 - .L_28)


	//   ....[0]....
.L_28:
        /*0094*/ 	.word	0xffffffff


	//   ....[1]....
        /*0098*/ 	.word	0xffffffff


	//   ....[2]....
        /*009c*/ 	.word	0xffffffff


	//   ....[3]....
        /*00a0*/ 	.word	0xffffffff


	//   ....[4]....
        /*00a4*/ 	.word	0xffffffff


	//   ....[5]....
        /*00a8*/ 	.word	0xffffffff


	//   ....[6]....
        /*00ac*/ 	.word	0xffffffff


	//   ....[7]....
        /*00b0*/ 	.word	0xffffffff


	//   ....[8]....
        /*00b4*/ 	.word	0xffffffff


	//   ....[9]....
        /*00b8*/ 	.word	0xffffffff


	//   ....[10]....
        /*00bc*/ 	.word	0xffffffff


	//   ....[11]....
        /*00c0*/ 	.word	0xffffffff


	//   ....[12]....
        /*00c4*/ 	.word	0xffffffff


	//   ....[13]....
        /*00c8*/ 	.word	0xffffffff


	//   ....[14]....
        /*00cc*/ 	.word	0xffffffff


	//   ....[15]....
        /*00d0*/ 	.word	0xffffffff


	//   ....[16]....
        /*00d4*/ 	.word	0xffffffff


	//----- nvinfo : EIATTR_COOP_GROUP_INSTR_OFFSETS
	.align		4
.L_29:
        /*00d8*/ 	.byte	0x04, 0x28
        /*00da*/ 	.short	(.L_31 - .L_30)


	//   ....[0]....
.L_30:
        /*00dc*/ 	.word	0x00000480


	//   ....[1]....
        /*00e0*/ 	.word	0x000004b0


	//   ....[2]....
        /*00e4*/ 	.word	0x000004c0


	//   ....[3]....
        /*00e8*/ 	.word	0x000004d0


	//   ....[4]....
        /*00ec*/ 	.word	0x00000500


	//   ....[5]....
        /*00f0*/ 	.word	0x00000520


	//   ....[6]....
        /*00f4*/ 	.word	0x00000540


	//   ....[7]....
        /*00f8*/ 	.word	0x00000550


	//   ....[8]....
        /*00fc*/ 	.word	0x00000580


	//   ....[9]....
        /*0100*/ 	.word	0x000005b0


	//   ....[10]....
        /*0104*/ 	.word	0x000005e0


	//   ....[11]....
        /*0108*/ 	.word	0x000005f0


	//   ....[12]....
        /*010c*/ 	.word	0x00000630


	//   ....[13]....
        /*0110*/ 	.word	0x00000660


	//   ....[14]....
        /*0114*/ 	.word	0x00000680


	//   ....[15]....
        /*0118*/ 	.word	0x000006a0


	//   ....[16]....
        /*011c*/ 	.word	0x000007c0


	//----- nvinfo : EIATTR_EXIT_INSTR_OFFSETS
	.align		4
.L_31:
        /*0120*/ 	.byte	0x04, 0x1c
        /*0122*/ 	.short	(.L_33 - .L_32)


	//   ....[0]....
.L_32:
        /*0124*/ 	.word	0x00000910


	//   ....[1]....
        /*0128*/ 	.word	0x00000940


	//----- nvinfo : EIATTR_REQNTID
	.align		4
.L_33:
        /*012c*/ 	.byte	0x04, 0x10
        /*012e*/ 	.short	(.L_35 - .L_34)
.L_34:
        /*0130*/ 	.word	0x00000040
        /*0134*/ 	.word	0x00000001
        /*0138*/ 	.word	0x00000001


	//----- nvinfo : EIATTR_CBANK_PARAM_SIZE
	.align		4
.L_35:
        /*013c*/ 	.byte	0x03, 0x19
        /*013e*/ 	.short	0x0038


	//----- nvinfo : EIATTR_PARAM_CBANK
	.align		4
        /*0140*/ 	.byte	0x04, 0x0a
        /*0142*/ 	.short	(.L_37 - .L_36)
	.align		4
.L_36:
        /*0144*/ 	.word	index@(.nv.constant0.triton_per_fused__native_batch_norm_legit_no_training_mean_relu_3)
        /*0148*/ 	.short	0x0210
        /*014a*/ 	.short	0x0038


	//----- nvinfo : EIATTR_SW_WAR
	.align		4
.L_37:
        /*014c*/ 	.byte	0x04, 0x36
        /*014e*/ 	.short	(.L_39 - .L_38)
.L_38:
        /*0150*/ 	.word	0x00000008
.L_39:


//--------------------- .nv.callgraph             --------------------------
	.section	.nv.callgraph,"",@"SHT_CUDA_CALLGRAPH"
	.align	4
	.sectionentsize	8
	.align		4
        /*0000*/ 	.word	0x00000000
	.align		4
        /*0004*/ 	.word	0xffffffff
	.align		4
        /*0008*/ 	.word	0x00000000
	.align		4
        /*000c*/ 	.word	0xfffffffe
	.align		4
        /*0010*/ 	.word	0x00000000
	.align		4
        /*0014*/ 	.word	0xfffffffd
	.align		4
        /*0018*/ 	.word	0x00000000
	.align		4
        /*001c*/ 	.word	0xfffffffc


//--------------------- .nv.constant4             --------------------------
	.section	.nv.constant4,"a",@progbits
	.align	8
	.align		8
.nv.constant4:
        /*0000*/ 	.dword	_$_str
	.align		8
        /*0008*/ 	.dword	_$_str_$_2


//--------------------- .text.triton_per_fused__native_batch_norm_legit_no_training_mean_relu_3 --------------------------
	.section	.text.triton_per_fused__native_batch_norm_legit_no_training_mean_relu_3,"ax",@progbits
	.sectionflags	@"SHF_BARRIERS=1"
	.align	128
        .global         triton_per_fused__native_batch_norm_legit_no_training_mean_relu_3
        .type           triton_per_fused__native_batch_norm_legit_no_training_mean_relu_3,@function
        .size           triton_per_fused__native_batch_norm_legit_no_training_mean_relu_3,(.L_x_1 - triton_per_fused__native_batch_norm_legit_no_training_mean_relu_3)
        .other          triton_per_fused__native_batch_norm_legit_no_training_mean_relu_3,@"STO_CUDA_ENTRY STV_DEFAULT"
triton_per_fused__native_batch_norm_legit_no_training_mean_relu_3:
.text.triton_per_fused__native_batch_norm_legit_no_training_mean_relu_3:
[----:B------:R-:W0:Y:S01]  /*0000*/  LDC R1, c[0x0][0x28] ;  /* 0x00000a00ff017b82 */ /* 0x000e220000000800 */
[----:B------:R-:W1:Y:S07]  /*0010*/  S2R R0, SR_TID.X ;  /* 0x0000000000007919 */ /* 0x000e6e0000002100 */
[----:B------:R-:W2:Y:S01]  /*0020*/  LDC.64 R14, c[0x0][0x228] ;  /* 0x00008a00ff0e7b82 */ /* 0x000ea20000000a00 */
[----:B------:R-:W-:Y:S01]  /*0030*/  ULDC.64 UR6, c[0x0][0x208] ;  /* 0x0000820000067ab9 */ /* 0x000fe20000000a00 */
[----:B------:R-:W3:Y:S06]  /*0040*/  S2R R3, SR_CTAID.X ;  /* 0x0000000000037919 */ /* 0x000eec0000002500 */
[----:B------:R-:W4:Y:S08]  /*0050*/  LDC.64 R4, c[0x0][0x218] ;  /* 0x00008600ff047b82 */ /* 0x000f300000000a00 */
[----:B------:R-:W5:Y:S08]  /*0060*/  LDC.64 R16, c[0x0][0x220] ;  /* 0x00008800ff107b82 */ /* 0x000f700000000a00 */
[----:B------:R-:W4:Y:S01]  /*0070*/  LDC.64 R8, c[0x0][0x230] ;  /* 0x00008c00ff087b82 */ /* 0x000f220000000a00 */
[----:B-1----:R-:W-:-:S07]  /*0080*/  SHF.R.U32.HI R13, RZ, 0x1, R0 ;  /* 0x00000001ff0d7819 */ /* 0x002fce0000011600 */
[----:B------:R-:W1:Y:S01]  /*0090*/  LDC.64 R10, c[0x0][0x238] ;  /* 0x00008e00ff0a7b82 */ /* 0x000e620000000a00 */
[----:B------:R-:W-:-:S05]  /*00a0*/  SGXT.U32 R13, R13, 0x5 ;  /* 0x000000050d0d781a */ /* 0x000fca0000000000 */
[----:B--2---:R-:W-:-:S06]  /*00b0*/  IMAD.WIDE.U32 R14, R13, 0x4, R14 ;  /* 0x000000040d0e7825 */ /* 0x004fcc00078e000e */
[----:B------:R-:W2:Y:S01]  /*00c0*/  LDG.E.EL R14, desc[UR6][R14.64] ;  /* 0x000000060e0e7981 */ /* 0x000ea2000c2e1900 */
[----:B---3--:R-:W-:Y:S01]  /*00d0*/  IMAD.SHL.U32 R3, R3, 0x8, RZ ;  /* 0x0000000803037824 */ /* 0x008fe200078e00ff */
[----:B------:R-:W-:Y:S02]  /*00e0*/  SHF.L.U32 R12, R0, 0x2, RZ ;  /* 0x00000002000c7819 */ /* 0x000fe400000006ff */
[----:B------:R-:W-:Y:S02]  /*00f0*/  SHF.L.U32 R7, R13, 0x2, RZ ;  /* 0x000000020d077819 */ /* 0x000fe400000006ff */
[----:B------:R-:W-:-:S04]  /*0100*/  LOP3.LUT R6, R3, 0x4, R12, 0xf8, !PT ;  /* 0x0000000403067812 */ /* 0x000fc800078ef80c */
[C---:B------:R-:W-:Y:S01]  /*0110*/  ISETP.GE.AND P0, PT, R6.reuse, 0x10, PT ;  /* 0x000000100600780c */ /* 0x040fe20003f06270 */
[----:B------:R-:W-:-:S05]  /*0120*/  IMAD.SHL.U32 R18, R6, 0x20, RZ ;  /* 0x0000002006127824 */ /* 0x000fca00078e00ff */
[----:B------:R-:W-:-:S05]  /*0130*/  LOP3.LUT R7, R18, R7, RZ, 0xfc, !PT ;  /* 0x0000000712077212 */ /* 0x000fca00078efcff */
[----:B----4-:R-:W-:Y:S01]  /*0140*/  IMAD.WIDE R18, R7, 0x4, R4 ;  /* 0x0000000407127825 */ /* 0x010fe200078e0204 */
[----:B------:R-:W-:Y:S02]  /*0150*/  CS2R R4, SRZ ;  /* 0x0000000000047805 */ /* 0x000fe4000001ff00 */
[----:B------:R-:W-:Y:S01]  /*0160*/  CS2R R6, SRZ ;  /* 0x0000000000067805 */ /* 0x000fe2000001ff00 */
[----:B-----5:R-:W-:-:S05]  /*0170*/  IMAD.WIDE.U32 R16, R13, 0x4, R16 ;  /* 0x000000040d107825 */ /* 0x020fca00078e0010 */
[----:B------:R-:W3:Y:S01]  /*0180*/  @!P0 LDG.E.128 R4, desc[UR6][R18.64] ;  /* 0x0000000612048981 */ /* 0x000ee2000c1e1d00 */
[----:B0-----:R-:W-:-:S03]  /*0190*/  IMAD.WIDE.U32 R20, R13, 0x4, R8 ;  /* 0x000000040d147825 */ /* 0x001fc600078e0008 */
[----:B------:R0:W4:Y:S01]  /*01a0*/  LDG.E.EL R15, desc[UR6][R16.64] ;  /* 0x00000006100f7981 */ /* 0x000122000c2e1900 */
[----:B-1----:R-:W-:-:S03]  /*01b0*/  IMAD.WIDE.U32 R10, R13, 0x4, R10 ;  /* 0x000000040d0a7825 */ /* 0x002fc600078e000a */
[----:B------:R-:W5:Y:S04]  /*01c0*/  LDG.E.EL R8, desc[UR6][R20.64] ;  /* 0x0000000614087981 */ /* 0x000f68000c2e1900 */
[----:B------:R1:W5:Y:S01]  /*01d0*/  LDG.E.EL R9, desc[UR6][R10.64] ;  /* 0x000000060a097981 */ /* 0x000362000c2e1900 */
[----:B------:R-:W1:Y:S01]  /*01e0*/  S2UR UR5, SR_CgaCtaId ;  /* 0x00000000000579c3 */ /* 0x000e620000008800 */
[----:B0-----:R-:W-:Y:S01]  /*01f0*/  IMAD.MOV.U32 R17, RZ, RZ, 0x3e800000 ;  /* 0x3e800000ff117424 */ /* 0x001fe200078e00ff */
[----:B------:R-:W-:Y:S01]  /*0200*/  UMOV UR4, 0x400 ;  /* 0x0000040000047882 */ /* 0x000fe20000000000 */
[----:B------:R-:W-:Y:S01]  /*0210*/  LOP3.LUT R3, R3, 0x7, R0, 0xf8, !PT ;  /* 0x0000000703037812 */ /* 0x000fe200078ef800 */
[----:B-1----:R-:W-:Y:S01]  /*0220*/  UPRMT UR4, UR5, 0x654, UR4 ;  /* 0x0000065405047896 */ /* 0x002fe20008000004 */
[----:B--2---:R-:W-:-:S04]  /*0230*/  FADD R13, R14, 9.9999997473787516356e-06 ;  /* 0x3727c5ac0e0d7421 */ /* 0x004fc80000000000 */
[----:B------:R-:W0:Y:S02]  /*0240*/  MUFU.SQRT R22, R13 ;  /* 0x0000000d00167308 */ /* 0x000e240000002000 */
[C---:B0-----:R-:W-:Y:S02]  /*0250*/  FSETP.GT.AND P1, PT, R22.reuse, 8.50705917302346158658e+37, PT ;  /* 0x7e8000001600780b */ /* 0x041fe40003f24000 */
[----:B------:R-:W-:Y:S02]  /*0260*/  FSETP.GEU.AND P2, PT, R22, 1.175494350822287508e-38, PT ;  /* 0x008000001600780b */ /* 0x000fe40003f4e000 */
[----:B------:R-:W-:Y:S02]  /*0270*/  FSEL R17, R17, 1, P1 ;  /* 0x3f80000011117808 */ /* 0x000fe40000800000 */
[----:B---3--:R-:W-:Y:S02]  /*0280*/  SEL R4, R4, RZ, !P0 ;  /* 0x000000ff04047207 */ /* 0x008fe40004000000 */
[----:B------:R-:W-:-:S05]  /*0290*/  SEL R14, R7, RZ, !P0 ;  /* 0x000000ff070e7207 */ /* 0x000fca0004000000 */
[----:B------:R-:W-:Y:S01]  /*02a0*/  @P1 FMUL R22, R22, 0.25 ;  /* 0x3e80000016161820 */ /* 0x000fe20000400000 */
[----:B------:R-:W-:Y:S01]  /*02b0*/  SEL R10, R5, RZ, !P0 ;  /* 0x000000ff050a7207 */ /* 0x000fe20004000000 */
[----:B------:R-:W-:Y:S01]  /*02c0*/  @!P2 FMUL R17, R17, 16777216 ;  /* 0x4b8000001111a820 */ /* 0x000fe20000400000 */
[----:B------:R-:W-:Y:S01]  /*02d0*/  SEL R6, R6, RZ, !P0 ;  /* 0x000000ff06067207 */ /* 0x000fe20004000000 */
[----:B------:R-:W-:Y:S01]  /*02e0*/  @!P2 FMUL R22, R22, 16777216 ;  /* 0x4b8000001616a820 */ /* 0x000fe20000400000 */
[--C-:B----4-:R-:W-:Y:S01]  /*02f0*/  FADD R4, R4, -R15.reuse ;  /* 0x8000000f04047221 */ /* 0x110fe20000000000 */
[--C-:B------:R-:W-:Y:S01]  /*0300*/  FADD R14, R14, -R15.reuse ;  /* 0x8000000f0e0e7221 */ /* 0x100fe20000000000 */
[--C-:B------:R-:W-:Y:S01]  /*0310*/  FADD R10, R10, -R15.reuse ;  /* 0x8000000f0a0a7221 */ /* 0x100fe20000000000 */
[----:B------:R-:W-:Y:S02]  /*0320*/  FADD R6, R6, -R15 ;  /* 0x8000000f06067221 */ /* 0x000fe40000000000 */
[----:B------:R-:W0:Y:S02]  /*0330*/  MUFU.RCP R22, R22 ;  /* 0x0000001600167308 */ /* 0x000e240000001000 */
[----:B0-----:R-:W-:-:S04]  /*0340*/  FMUL R17, R22, R17 ;  /* 0x0000001116117220 */ /* 0x001fc80000400000 */
[C---:B------:R-:W-:Y:S01]  /*0350*/  FMUL R4, R17.reuse, R4 ;  /* 0x0000000411047220 */ /* 0x040fe20000400000 */
[C---:B------:R-:W-:Y:S01]  /*0360*/  FMUL R14, R17.reuse, R14 ;  /* 0x0000000e110e7220 */ /* 0x040fe20000400000 */
[C---:B------:R-:W-:Y:S01]  /*0370*/  FMUL R10, R17.reuse, R10 ;  /* 0x0000000a110a7220 */ /* 0x040fe20000400000 */
[----:B------:R-:W-:Y:S01]  /*0380*/  FMUL R6, R17, R6 ;  /* 0x0000000611067220 */ /* 0x000fe20000400000 */
[C-C-:B-----5:R-:W-:Y:S01]  /*0390*/  FFMA R4, R8.reuse, R4, R9.reuse ;  /* 0x0000000408047223 */ /* 0x160fe20000000009 */
[C-C-:B------:R-:W-:Y:S01]  /*03a0*/  FFMA R14, R8.reuse, R14, R9.reuse ;  /* 0x0000000e080e7223 */ /* 0x140fe20000000009 */
[C-C-:B------:R-:W-:Y:S01]  /*03b0*/  FFMA R10, R8.reuse, R10, R9.reuse ;  /* 0x0000000a080a7223 */ /* 0x140fe20000000009 */
[----:B------:R-:W-:Y:S02]  /*03c0*/  FFMA R6, R8, R6, R9 ;  /* 0x0000000608067223 */ /* 0x000fe40000000009 */
[----:B------:R-:W-:Y:S02]  /*03d0*/  FSETP.GEU.AND P4, PT, R4, RZ, PT ;  /* 0x000000ff0400720b */ /* 0x000fe40003f8e000 */
[----:B------:R-:W-:-:S02]  /*03e0*/  FSETP.GEU.AND P1, PT, R14, RZ, PT ;  /* 0x000000ff0e00720b */ /* 0x000fc40003f2e000 */
[----:B------:R-:W-:Y:S02]  /*03f0*/  FSETP.GEU.AND P3, PT, R10, RZ, PT ;  /* 0x000000ff0a00720b */ /* 0x000fe40003f6e000 */
[----:B------:R-:W-:Y:S02]  /*0400*/  FSETP.GEU.AND P2, PT, R6, RZ, PT ;  /* 0x000000ff0600720b */ /* 0x000fe40003f4e000 */
[----:B------:R-:W-:Y:S02]  /*0410*/  FSEL R4, R4, RZ, P4 ;  /* 0x000000ff04047208 */ /* 0x000fe40002000000 */
[----:B------:R-:W-:Y:S02]  /*0420*/  FSEL R14, R14, RZ, P1 ;  /* 0x000000ff0e0e7208 */ /* 0x000fe40000800000 */
[----:B------:R-:W-:Y:S02]  /*0430*/  FSEL R10, R10, RZ, P3 ;  /* 0x000000ff0a0a7208 */ /* 0x000fe40001800000 */
[----:B------:R-:W-:-:S02]  /*0440*/  FSEL R6, R6, RZ, P2 ;  /* 0x000000ff06067208 */ /* 0x000fc40001000000 */
[----:B------:R-:W-:Y:S02]  /*0450*/  FSEL R4, R4, RZ, !P0 ;  /* 0x000000ff04047208 */ /* 0x000fe40004000000 */
[----:B------:R-:W-:Y:S02]  /*0460*/  FSEL R10, R10, RZ, !P0 ;  /* 0x000000ff0a0a7208 */ /* 0x000fe40004000000 */
[----:B------:R-:W-:Y:S01]  /*0470*/  FSEL R6, R6, RZ, !P0 ;  /* 0x000000ff06067208 */ /* 0x000fe20004000000 */
[----:B------:R-:W0:Y:S01]  /*0480*/  SHFL.BFLY PT, R5, R4, 0x10, 0x1f ;  /* 0x0e001f0004057f89 */ /* 0x000e2200000e0000 */
[----:B------:R-:W-:Y:S02]  /*0490*/  FSEL R14, R14, RZ, !P0 ;  /* 0x000000ff0e0e7208 */ /* 0x000fe40004000000 */
[----:B------:R-:W-:Y:S01]  /*04a0*/  ISETP.GE.AND P1, PT, R0, 0x10, PT ;  /* 0x000000100000780c */ /* 0x000fe20003f26270 */
[----:B------:R-:W1:Y:S04]  /*04b0*/  SHFL.BFLY PT, R7, R10, 0x10, 0x1f ;  /* 0x0e001f000a077f89 */ /* 0x000e6800000e0000 */
[----:B------:R-:W2:Y:S04]  /*04c0*/  SHFL.BFLY PT, R11, R6, 0x10, 0x1f ;  /* 0x0e001f00060b7f89 */ /* 0x000ea800000e0000 */
[----:B------:R-:W3:Y:S01]  /*04d0*/  SHFL.BFLY PT, R15, R14, 0x10, 0x1f ;  /* 0x0e001f000e0f7f89 */ /* 0x000ee200000e0000 */
[----:B0-----:R-:W-:Y:S01]  /*04e0*/  FADD R5, R4, R5 ;  /* 0x0000000504057221 */ /* 0x001fe20000000000 */
[----:B-1----:R-:W-:-:S04]  /*04f0*/  FADD R9, R10, R7 ;  /* 0x000000070a097221 */ /* 0x002fc80000000000 */
[----:B------:R-:W0:Y:S01]  /*0500*/  SHFL.BFLY PT, R8, R5, 0x8, 0x1f ;  /* 0x0d001f0005087f89 */ /* 0x000e2200000e0000 */
[----:B--2---:R-:W-:-:S03]  /*0510*/  FADD R13, R6, R11 ;  /* 0x0000000b060d7221 */ /* 0x004fc60000000000 */
[----:B------:R-:W1:Y:S01]  /*0520*/  SHFL.BFLY PT, R16, R9, 0x8, 0x1f ;  /* 0x0d001f0009107f89 */ /* 0x000e6200000e0000 */
[----:B---3--:R-:W-:-:S03]  /*0530*/  FADD R17, R14, R15 ;  /* 0x0000000f0e117221 */ /* 0x008fc60000000000 */
[----:B------:R-:W2:Y:S04]  /*0540*/  SHFL.BFLY PT, R18, R13, 0x8, 0x1f ;  /* 0x0d001f000d127f89 */ /* 0x000ea800000e0000 */
[----:B------:R-:W3:Y:S01]  /*0550*/  SHFL.BFLY PT, R4, R17, 0x8, 0x1f ;  /* 0x0d001f0011047f89 */ /* 0x000ee200000e0000 */
[----:B0-----:R-:W-:Y:S01]  /*0560*/  FADD R8, R5, R8 ;  /* 0x0000000805087221 */ /* 0x001fe20000000000 */
[----:B-1----:R-:W-:-:S04]  /*0570*/  FADD R16, R9, R16 ;  /* 0x0000001009107221 */ /* 0x002fc80000000000 */
[----:B------:R-:W0:Y:S01]  /*0580*/  SHFL.BFLY PT, R7, R8, 0x4, 0x1f ;  /* 0x0c801f0008077f89 */ /* 0x000e2200000e0000 */
[----:B------:R-:W-:Y:S01]  /*0590*/  LOP3.LUT R9, R12, 0x4, RZ, 0xc0, !PT ;  /* 0x000000040c097812 */ /* 0x000fe200078ec0ff */
[----:B--2---:R-:W-:Y:S02]  /*05a0*/  FADD R18, R13, R18 ;  /* 0x000000120d127221 */ /* 0x004fe40000000000 */
[----:B------:R-:W1:Y:S01]  /*05b0*/  SHFL.BFLY PT, R11, R16, 0x4, 0x1f ;  /* 0x0c801f00100b7f89 */ /* 0x000e6200000e0000 */
[----:B------:R-:W-:Y:S01]  /*05c0*/  SHF.L.U32 R13, R9, 0x3, RZ ;  /* 0x00000003090d7819 */ /* 0x000fe200000006ff */
[----:B---3--:R-:W-:Y:S02]  /*05d0*/  FADD R19, R17, R4 ;  /* 0x0000000411137221 */ /* 0x008fe40000000000 */
[----:B------:R-:W2:Y:S04]  /*05e0*/  SHFL.BFLY PT, R15, R18, 0x4, 0x1f ;  /* 0x0c801f00120f7f89 */ /* 0x000ea800000e0000 */
[----:B------:R-:W3:Y:S01]  /*05f0*/  SHFL.BFLY PT, R4, R19, 0x4, 0x1f ;  /* 0x0c801f0013047f89 */ /* 0x000ee200000e0000 */
[----:B0-----:R-:W-:Y:S01]  /*0600*/  FADD R7, R8, R7 ;  /* 0x0000000708077221 */ /* 0x001fe20000000000 */
[----:B------:R-:W-:Y:S01]  /*0610*/  SHF.R.U32.HI R8, RZ, 0x3, R0 ;  /* 0x00000003ff087819 */ /* 0x000fe20000011600 */
[----:B-1----:R-:W-:-:S03]  /*0620*/  FADD R11, R16, R11 ;  /* 0x0000000b100b7221 */ /* 0x002fc60000000000 */
[----:B------:R-:W0:Y:S01]  /*0630*/  SHFL.BFLY PT, R6, R7, 0x2, 0x1f ;  /* 0x0c401f0007067f89 */ /* 0x000e2200000e0000 */
[----:B------:R-:W-:Y:S01]  /*0640*/  LOP3.LUT R8, R8, 0x4, RZ, 0xc0, !PT ;  /* 0x0000000408087812 */ /* 0x000fe200078ec0ff */
[----:B--2---:R-:W-:Y:S02]  /*0650*/  FADD R15, R18, R15 ;  /* 0x0000000f120f7221 */ /* 0x004fe40000000000 */
[----:B------:R-:W1:Y:S01]  /*0660*/  SHFL.BFLY PT, R10, R11, 0x2, 0x1f ;  /* 0x0c401f000b0a7f89 */ /* 0x000e6200000e0000 */
[----:B---3--:R-:W-:-:S03]  /*0670*/  FADD R5, R19, R4 ;  /* 0x0000000413057221 */ /* 0x008fc60000000000 */
[----:B------:R-:W2:Y:S01]  /*0680*/  SHFL.BFLY PT, R14, R15, 0x2, 0x1f ;  /* 0x0c401f000f0e7f89 */ /* 0x000ea200000e0000 */
[----:B------:R-:W-:-:S03]  /*0690*/  LOP3.LUT R4, R0, 0x1f, RZ, 0xc0, !PT ;  /* 0x0000001f00047812 */ /* 0x000fc600078ec0ff */
[----:B------:R-:W3:Y:S01]  /*06a0*/  SHFL.BFLY PT, R16, R5, 0x2, 0x1f ;  /* 0x0c401f0005107f89 */ /* 0x000ee200000e0000 */
[----:B------:R-:W-:Y:S02]  /*06b0*/  ISETP.GE.U32.AND P0, PT, R4, 0x2, PT ;  /* 0x000000020400780c */ /* 0x000fe40003f06070 */
[----:B------:R-:W-:Y:S01]  /*06c0*/  LOP3.LUT R4, R0, 0x1, RZ, 0xc0, !PT ;  /* 0x0000000100047812 */ /* 0x000fe200078ec0ff */
[----:B0-----:R-:W-:Y:S01]  /*06d0*/  FADD R7, R7, R6 ;  /* 0x0000000607077221 */ /* 0x001fe20000000000 */
[----:B------:R-:W-:Y:S01]  /*06e0*/  LOP3.LUT R6, R13, R8, RZ, 0xfc, !PT ;  /* 0x000000080d067212 */ /* 0x000fe200078efcff */
[----:B-1----:R-:W-:Y:S01]  /*06f0*/  FADD R17, R11, R10 ;  /* 0x0000000a0b117221 */ /* 0x002fe20000000000 */
[----:B------:R-:W-:-:S07]  /*0700*/  VIADD R10, R13, UR4 ;  /* 0x000000040d0a7c36 */ /* 0x000fce0008000000 */
[----:B------:R-:W-:Y:S01]  /*0710*/  @!P0 STS [R6+UR4], R7 ;  /* 0x0000000706008988 */ /* 0x000fe20008000804 */
[----:B--2---:R-:W-:Y:S01]  /*0720*/  FADD R15, R15, R14 ;  /* 0x0000000e0f0f7221 */ /* 0x004fe20000000000 */
[----:B------:R-:W-:Y:S02]  /*0730*/  IMAD R9, R9, -0x4, R10 ;  /* 0xfffffffc09097824 */ /* 0x000fe400078e020a */
[----:B------:R-:W-:Y:S01]  /*0740*/  @!P0 STS [R6+UR4+0x8], R17 ;  /* 0x0000081106008988 */ /* 0x000fe20008000804 */
[----:B---3--:R-:W-:-:S03]  /*0750*/  FADD R19, R5, R16 ;  /* 0x0000001005137221 */ /* 0x008fc60000000000 */
[----:B------:R-:W-:Y:S04]  /*0760*/  @!P0 STS [R6+UR4+0x10], R15 ;  /* 0x0000100f06008988 */ /* 0x000fe80008000804 */
[----:B------:R-:W-:Y:S01]  /*0770*/  @!P0 STS [R6+UR4+0x18], R19 ;  /* 0x0000181306008988 */ /* 0x000fe20008000804 */
[----:B------:R-:W-:Y:S01]  /*0780*/  BAR.SYNC.DEFER_BLOCKING 0x0 ;  /* 0x0000000000007b1d */ /* 0x000fe20000010000 */
[----:B------:R-:W-:-:S04]  /*0790*/  ISETP.NE.U32.AND P0, PT, R4, 0x1, PT ;  /* 0x000000010400780c */ /* 0x000fc80003f05070 */
[----:B------:R-:W-:Y:S01]  /*07a0*/  ISETP.LT.AND P0, PT, R0, 0x10, P0 ;  /* 0x000000100000780c */ /* 0x000fe20000701270 */
[----:B------:R-:W0:Y:S04]  /*07b0*/  @!P1 LDS R2, [R12+UR4] ;  /* 0x000000040c029984 */ /* 0x000e280008000800 */
[----:B0-----:R-:W0:Y:S02]  /*07c0*/  SHFL.BFLY PT, R5, R2, 0x1, 0x1f ;  /* 0x0c201f0002057f89 */ /* 0x001e2400000e0000 */
[----:B0-----:R-:W-:Y:S01]  /*07d0*/  FADD R11, R2, R5 ;  /* 0x00000005020b7221 */ /* 0x001fe20000000000 */
[----:B------:R-:W-:-:S05]  /*07e0*/  LOP3.LUT R2, R0, 0x7, RZ, 0xc0, !PT ;  /* 0x0000000700027812 */ /* 0x000fca00078ec0ff */
[----:B------:R0:W-:Y:S01]  /*07f0*/  @P0 STS [R12+UR4], R11 ;  /* 0x0000000b0c000988 */ /* 0x0001e20008000804 */
[----:B------:R-:W-:Y:S02]  /*0800*/  LEA R14, R2, UR4, 0x2 ;  /* 0x00000004020e7c11 */ /* 0x000fe4000f8e10ff */
[----:B------:R-:W-:Y:S01]  /*0810*/  SHF.R.U32.HI R2, RZ, 0x3, R0 ;  /* 0x00000003ff027819 */ /* 0x000fe20000011600 */
[----:B------:R-:W-:Y:S08]  /*0820*/  BAR.SYNC.DEFER_BLOCKING 0x0 ;  /* 0x0000000000007b1d */ /* 0x000ff00000010000 */
[----:B0-----:R-:W0:Y:S01]  /*0830*/  LDC.64 R10, c[0x0][0x210] ;  /* 0x00008400ff0a7b82 */ /* 0x001e220000000a00 */
[----:B------:R-:W-:Y:S04]  /*0840*/  LDS R4, [R13+UR4] ;  /* 0x000000040d047984 */ /* 0x000fe80008000800 */
[----:B------:R-:W-:Y:S04]  /*0850*/  LDS R5, [R13+UR4+0x8] ;  /* 0x000008040d057984 */ /* 0x000fe80008000800 */
[----:B------:R-:W-:Y:S04]  /*0860*/  LDS R6, [R13+UR4+0x10] ;  /* 0x000010040d067984 */ /* 0x000fe80008000800 */
[----:B------:R1:W2:Y:S01]  /*0870*/  LDS R7, [R13+UR4+0x18] ;  /* 0x000018040d077984 */ /* 0x0002a20008000800 */
[----:B------:R-:W-:Y:S01]  /*0880*/  BAR.SYNC.DEFER_BLOCKING 0x0 ;  /* 0x0000000000007b1d */ /* 0x000fe20000010000 */
[----:B-1----:R-:W-:-:S04]  /*0890*/  SGXT.U32 R13, R2, 0x2 ;  /* 0x00000002020d781a */ /* 0x002fc80000000000 */
[----:B------:R-:W-:-:S04]  /*08a0*/  LOP3.LUT P0, RZ, R8, R13, RZ, 0xfc, !PT ;  /* 0x0000000d08ff7212 */ /* 0x000fc8000780fcff */
[C---:B------:R-:W-:Y:S01]  /*08b0*/  ISETP.LT.AND P0, PT, R3.reuse, 0x10, !P0 ;  /* 0x000000100300780c */ /* 0x040fe20004701270 */
[----:B0-----:R-:W-:Y:S01]  /*08c0*/  IMAD.WIDE R2, R3, 0x4, R10 ;  /* 0x0000000403027825 */ /* 0x001fe200078e020a */
[----:B--2---:R0:W-:Y:S01]  /*08d0*/  STS.128 [R9], R4 ;  /* 0x0000000409007388 */ /* 0x0041e20000000c00 */
[----:B------:R-:W-:Y:S06]  /*08e0*/  BAR.SYNC.DEFER_BLOCKING 0x0 ;  /* 0x0000000000007b1d */ /* 0x000fec0000010000 */
[----:B------:R-:W1:Y:S02]  /*08f0*/  LDS R14, [R14] ;  /* 0x000000000e0e7984 */ /* 0x000e640000000800 */
[----:B------:R-:W-:Y:S06]  /*0900*/  BAR.SYNC.DEFER_BLOCKING 0x0 ;  /* 0x0000000000007b1d */ /* 0x000fec0000010000 */
[----:B0-----:R-:W-:Y:S05]  /*0910*/  @!P0 EXIT ;  /* 0x000000000000894d */ /* 0x001fea0003800000 */
[----:B-1----:R-:W-:-:S05]  /*0920*/  FMUL R5, R14, 0.03125 ;  /* 0x3d0000000e057820 */ /* 0x002fca0000400000 */
[----:B------:R-:W-:Y:S01]  /*0930*/  STG.E desc[UR6][R2.64], R5 ;  /* 0x0000000502007986 */ /* 0x000fe2000c101906 */
[----:B------:R-:W-:Y:S05]  /*0940*/  EXIT ;  /* 0x000000000000794d */ /* 0x000fea0003800000 */
.L_x_0:
[----:B------:R-:W-:-:S00]  /*0950*/  BRA `(.L_x_0) ;  /* 0xfffffffc00fc7947 */ /* 0x000fc0000383ffff */
[----:B------:R-:W-:-:S00]  /*0960*/  NOP ;  /* 0x0000000000007918 */ /* 0x000fc00000000000 */
        /* <DEDUP_REMOVED lines=9> */
.L_x_1:


//--------------------- .nv.global.init           --------------------------
	.section	.nv.global.init,"aw",@progbits
.nv.global.init:
	.type		_$_str,@object
	.size		_$_str,(_$_str_$_2 - _$_str)
_$_str:
        /*0000*/ 	.byte	0x5f, 0x5f, 0x43, 0x55, 0x44, 0x41, 0x5f, 0x46, 0x54, 0x5a, 0x00
	.type		_$_str_$_2,@object
	.size		_$_str_$_2,(.L_1 - _$_str_$_2)
_$_str_$_2:
        /*000b*/ 	.byte	0x5f, 0x5f, 0x43, 0x55, 0x44, 0x41, 0x5f, 0x50, 0x52, 0x45, 0x43, 0x5f, 0x53, 0x51, 0x52, 0x54
        /*001b*/ 	.byte	0x00
.L_1:


//--------------------- .nv.shared.triton_per_fused__native_batch_norm_legit_no_training_mean_relu_3 --------------------------
	.section	.nv.shared.triton_per_fused__native_batch_norm_legit_no_training_mean_relu_3,"aw",@nobits
	.sectionflags	@""
	.align	16
	.zero		1024


//--------------------- .nv.constant0.triton_per_fused__native_batch_norm_legit_no_training_mean_relu_3 --------------------------
	.section	.nv.constant0.triton_per_fused__native_batch_norm_legit_no_training_mean_relu_3,"a",@progbits
	.sectionflags	@""
	.align	4
.nv.constant0.triton_per_fused__native_batch_norm_legit_no_training_mean_relu_3:
	.zero		584
